//
// Generated by NVIDIA NVVM Compiler
//
// Compiler Build ID: CL-36424714
// Cuda compilation tools, release 13.0, V13.0.88
// Based on NVVM 20.0.0
//

.version 9.0
.target sm_100
.address_size 64

	// .globl	expkernel

.visible .entry expkernel(
	.param .u32 expkernel_param_0,
	.param .u64 .ptr .align 1 expkernel_param_1,
	.param .u64 .ptr .align 1 expkernel_param_2
)
{
	.reg .pred 	%p<5>;
	.reg .b32 	%r<21>;
	.reg .b32 	%f<3>;
	.reg .b64 	%rd<9>;
	.reg .b64 	%fd<26>;

	ld.param.u32 	%r5, [expkernel_param_0];
	ld.param.u64 	%rd1, [expkernel_param_1];
	ld.param.u64 	%rd2, [expkernel_param_2];
	mov.u32 	%r6, %tid.x;
	mov.u32 	%r7, %ctaid.x;
	mov.u32 	%r8, %ntid.x;
	mad.lo.s32 	%r1, %r7, %r8, %r6;
	setp.ge.s32 	%p1, %r1, %r5;
	@%p1 bra 	$L__BB0_5;
	cvta.to.global.u64 	%rd3, %rd1;
	mul.wide.s32 	%rd4, %r1, 8;
	add.s64 	%rd5, %rd3, %rd4;
	ld.global.f64 	%fd1, [%rd5];
	fma.rn.f64 	%fd6, %fd1, 0d3FF71547652B82FE, 0d4338000000000000;
	{
	.reg .b32 %temp; 
	mov.b64 	{%r2, %temp}, %fd6;
	}
	mov.f64 	%fd7, 0dC338000000000000;
	add.rn.f64 	%fd8, %fd6, %fd7;
	fma.rn.f64 	%fd9, %fd8, 0dBFE62E42FEFA39EF, %fd1;
	fma.rn.f64 	%fd10, %fd8, 0dBC7ABC9E3B39803F, %fd9;
	fma.rn.f64 	%fd11, %fd10, 0d3E5ADE1569CE2BDF, 0d3E928AF3FCA213EA;
	fma.rn.f64 	%fd12, %fd11, %fd10, 0d3EC71DEE62401315;
	fma.rn.f64 	%fd13, %fd12, %fd10, 0d3EFA01997C89EB71;
	fma.rn.f64 	%fd14, %fd13, %fd10, 0d3F2A01A014761F65;
	fma.rn.f64 	%fd15, %fd14, %fd10, 0d3F56C16C1852B7AF;
	fma.rn.f64 	%fd16, %fd15, %fd10, 0d3F81111111122322;
	fma.rn.f64 	%fd17, %fd16, %fd10, 0d3FA55555555502A1;
	fma.rn.f64 	%fd18, %fd17, %fd10, 0d3FC5555555555511;
	fma.rn.f64 	%fd19, %fd18, %fd10, 0d3FE000000000000B;
	fma.rn.f64 	%fd20, %fd19, %fd10, 0d3FF0000000000000;
	fma.rn.f64 	%fd21, %fd20, %fd10, 0d3FF0000000000000;
	{
	.reg .b32 %temp; 
	mov.b64 	{%r3, %temp}, %fd21;
	}
	{
	.reg .b32 %temp; 
	mov.b64 	{%temp, %r4}, %fd21;
	}
	shl.b32 	%r9, %r2, 20;
	add.s32 	%r10, %r9, %r4;
	mov.b64 	%fd25, {%r3, %r10};
	{
	.reg .b32 %temp; 
	mov.b64 	{%temp, %r11}, %fd1;
	}
	mov.b32 	%f2, %r11;
	abs.f32 	%f1, %f2;
	setp.lt.f32 	%p2, %f1, 0f4086232B;
	@%p2 bra 	$L__BB0_4;
	setp.lt.f64 	%p3, %fd1, 0d0000000000000000;
	add.f64 	%fd22, %fd1, 0d7FF0000000000000;
	selp.f64 	%fd25, 0d0000000000000000, %fd22, %p3;
	setp.geu.f32 	%p4, %f1, 0f40874800;
	@%p4 bra 	$L__BB0_4;
	shr.u32 	%r12, %r2, 31;
	add.s32 	%r13, %r2, %r12;
	shr.s32 	%r14, %r13, 1;
	shl.b32 	%r15, %r14, 20;
	add.s32 	%r16, %r4, %r15;
	mov.b64 	%fd23, {%r3, %r16};
	sub.s32 	%r17, %r2, %r14;
	shl.b32 	%r18, %r17, 20;
	add.s32 	%r19, %r18, 1072693248;
	mov.b32 	%r20, 0;
	mov.b64 	%fd24, {%r20, %r19};
	mul.f64 	%fd25, %fd24, %fd23;
$L__BB0_4:
	cvta.to.global.u64 	%rd6, %rd2;
	add.s64 	%rd8, %rd6, %rd4;
	st.global.f64 	[%rd8], %fd25;
$L__BB0_5:
	ret;

}


// ===== COMPILED SASS (sm_100) =====

	.target	sm_100

	.elftype	@"ET_EXEC"


//--------------------- .note.nv.tkinfo           --------------------------
	.section	.note.nv.tkinfo,"",@"SHT_NOTE"
	.sectionflags	@"SHF_NOTE_NV_TKINFO"
	.tkinfo
        /*0018*/ 	.word	0x00000002
        /*0030*/ 	.string	""
        /*0030*/ 	.string	"ptxas"
        /*0030*/ 	.string	"Cuda compilation tools, release 13.0, V13.0.88"
        /*0030*/ 	.string	"Build cuda_13.0.r13.0/compiler.36424714_0"
        /*0030*/ 	.string	"-arch sm_100 -m 64 "



//--------------------- .note.nv.cuinfo           --------------------------
	.section	.note.nv.cuinfo,"",@"SHT_NOTE"
	.sectionflags	@"SHF_NOTE_NV_CUINFO"
        /*0018*/ 	.short	0x0002
        /*001a*/ 	.short	0x0064
        /*001c*/ 	.short	0x0082
	.zero		2


//--------------------- .nv.info                  --------------------------
	.section	.nv.info,"",@"SHT_CUDA_INFO"
	.align	4


	//----- nvinfo : EIATTR_REGCOUNT
	.align		4
        /*0000*/ 	.byte	0x04, 0x2f
        /*0002*/ 	.short	(.L_1 - .L_0)
	.align		4
.L_0:
        /*0004*/ 	.word	index@(expkernel)
        /*0008*/ 	.word	0x0000000e


	//----- nvinfo : EIATTR_FRAME_SIZE
	.align		4
.L_1:
        /*000c*/ 	.byte	0x04, 0x11
        /*000e*/ 	.short	(.L_3 - .L_2)
	.align		4
.L_2:
        /*0010*/ 	.word	index@(expkernel)
        /*0014*/ 	.word	0x00000000


	//----- nvinfo : EIATTR_MIN_STACK_SIZE
	.align		4
.L_3:
        /*0018*/ 	.byte	0x04, 0x12
        /*001a*/ 	.short	(.L_5 - .L_4)
	.align		4
.L_4:
        /*001c*/ 	.word	index@(expkernel)
        /*0020*/ 	.word	0x00000000
.L_5:


//--------------------- .nv.compat                --------------------------
	.section	.nv.compat,"",@"SHT_CUDA_COMPAT_INFO"
	.align	4
        /*0000*/ 	.byte	0x02, 0x09, 0x00, 0x00, 0x02, 0x02, 0x01, 0x00, 0x02, 0x05, 0x05, 0x00, 0x03, 0x07, 0x01, 0x01
        /*0010*/ 	.byte	0x02, 0x03, 0x00, 0x00, 0x02, 0x06, 0x01, 0x00, 0x04, 0x0b, 0x08, 0x00, 0x01, 0x00, 0x00, 0x00
        /*0020*/ 	.byte	0x00, 0x00, 0x00, 0x00


//--------------------- .nv.info.expkernel        --------------------------
	.section	.nv.info.expkernel,"",@"SHT_CUDA_INFO"
	.sectionflags	@""
	.align	4


	//----- nvinfo : EIATTR_CUDA_API_VERSION
	.align		4
        /*0000*/ 	.byte	0x04, 0x37
        /*0002*/ 	.short	(.L_7 - .L_6)
.L_6:
        /*0004*/ 	.word	0x00000082


	//----- nvinfo : EIATTR_KPARAM_INFO
	.align		4
.L_7:
        /*0008*/ 	.byte	0x04, 0x17
        /*000a*/ 	.short	(.L_9 - .L_8)
.L_8:
        /*000c*/ 	.word	0x00000000
        /*0010*/ 	.short	0x0002
        /*0012*/ 	.short	0x0010
        /*0014*/ 	.byte	0x00, 0xf5, 0x21, 0x00


	//----- nvinfo : EIATTR_KPARAM_INFO
	.align		4
.L_9:
        /*0018*/ 	.byte	0x04, 0x17
        /*001a*/ 	.short	(.L_11 - .L_10)
.L_10:
        /*001c*/ 	.word	0x00000000
        /*0020*/ 	.short	0x0001
        /*0022*/ 	.short	0x0008
        /*0024*/ 	.byte	0x00, 0xf5, 0x21, 0x00


	//----- nvinfo : EIATTR_KPARAM_INFO
	.align		4
.L_11:
        /*0028*/ 	.byte	0x04, 0x17
        /*002a*/ 	.short	(.L_13 - .L_12)
.L_12:
        /*002c*/ 	.word	0x00000000
        /*0030*/ 	.short	0x0000
        /*0032*/ 	.short	0x0000
        /*0034*/ 	.byte	0x00, 0xf0, 0x11, 0x00


	//----- nvinfo : EIATTR_SPARSE_MMA_MASK
	.align		4
.L_13:
        /*0038*/ 	.byte	0x03, 0x50
        /*003a*/ 	.short	0x0000


	//----- nvinfo : EIATTR_MAXREG_COUNT
	.align		4
        /*003c*/ 	.byte	0x03, 0x1b
        /*003e*/ 	.short	0x00ff


	//----- nvinfo : EIATTR_MERCURY_ISA_VERSION
	.align		4
        /*0040*/ 	.byte	0x03, 0x5f
        /*0042*/ 	.short	0x0101


	//----- nvinfo : EIATTR_VRC_CTA_INIT_COUNT
	.align		4
        /*0044*/ 	.byte	0x02, 0x4a
	.zero		1
	.zero		1


	//----- nvinfo : EIATTR_EXIT_INSTR_OFFSETS
	.align		4
        /*0048*/ 	.byte	0x04, 0x1c
        /*004a*/ 	.short	(.L_15 - .L_14)


	//   ....[0]....
.L_14:
        /*004c*/ 	.word	0x00000070


	//   ....[1]....
        /*0050*/ 	.word	0x000004a0


	//----- nvinfo : EIATTR_CRS_STACK_SIZE
	.align		4
.L_15:
        /*0054*/ 	.byte	0x04, 0x1e
        /*0056*/ 	.short	(.L_17 - .L_16)
.L_16:
        /*0058*/ 	.word	0x00000000


	//----- nvinfo : EIATTR_CBANK_PARAM_SIZE
	.align		4
.L_17:
        /*005c*/ 	.byte	0x03, 0x19
        /*005e*/ 	.short	0x0018


	//----- nvinfo : EIATTR_PARAM_CBANK
	.align		4
        /*0060*/ 	.byte	0x04, 0x0a
        /*0062*/ 	.short	(.L_19 - .L_18)
	.align		4
.L_18:
        /*0064*/ 	.word	index@(.nv.constant0.expkernel)
        /*0068*/ 	.short	0x0380
        /*006a*/ 	.short	0x0018


	//----- nvinfo : EIATTR_SW_WAR
	.align		4
.L_19:
        /*006c*/ 	.byte	0x04, 0x36
        /*006e*/ 	.short	(.L_21 - .L_20)
.L_20:
        /*0070*/ 	.word	0x00000008
.L_21:


//--------------------- .nv.callgraph             --------------------------
	.section	.nv.callgraph,"",@"SHT_CUDA_CALLGRAPH"
	.align	4
	.sectionentsize	8
	.align		4
        /*0000*/ 	.word	0x00000000
	.align		4
        /*0004*/ 	.word	0xffffffff
	.align		4
        /*0008*/ 	.word	0x00000000
	.align		4
        /*000c*/ 	.word	0xfffffffe
	.align		4
        /*0010*/ 	.word	0x00000000
	.align		4
        /*0014*/ 	.word	0xfffffffd
	.align		4
        /*0018*/ 	.word	0x00000000
	.align		4
        /*001c*/ 	.word	0xfffffffc


//--------------------- .text.expkernel           --------------------------
	.section	.text.expkernel,"ax",@progbits
	.align	128
        .global         expkernel
        .type           expkernel,@function
        .size           expkernel,(.L_x_3 - expkernel)
        .other          expkernel,@"STO_CUDA_ENTRY STV_DEFAULT"
expkernel:
.text.expkernel:
[----:B------:R-:W-:Y:S01]  /*0000*/  LDC R1, c[0x0][0x37c] ;  /* 0x0000df00ff017b82 */ /* 0x000fe20000000800 */
[----:B------:R-:W0:Y:S07]  /*0010*/  S2R R0, SR_TID.X ;  /* 0x0000000000007919 */ /* 0x000e2e0000002100 */
[----:B------:R-:W0:Y:S01]  /*0020*/  S2UR UR4, SR_CTAID.X ;  /* 0x00000000000479c3 */ /* 0x000e220000002500 */
[----:B------:R-:W1:Y:S07]  /*0030*/  LDCU UR5, c[0x0][0x380] ;  /* 0x00007000ff0577ac */ /* 0x000e6e0008000800 */
[----:B------:R-:W0:Y:S02]  /*0040*/  LDC R3, c[0x0][0x360] ;  /* 0x0000d800ff037b82 */ /* 0x000e240000000800 */
[----:B0-----:R-:W-:-:S05]  /*0050*/  IMAD R0, R3, UR4, R0 ;  /* 0x0000000403007c24 */ /* 0x001fca000f8e0200 */
[----:B-1----:R-:W-:-:S13]  /*0060*/  ISETP.GE.AND P0, PT, R0, UR5, PT ;  /* 0x0000000500007c0c */ /* 0x002fda000bf06270 */
[----:B------:R-:W-:Y:S05]  /*0070*/  @P0 EXIT ;  /* 0x000000000000094d */ /* 0x000fea0003800000 */
[----:B------:R-:W0:Y:S01]  /*0080*/  LDC.64 R2, c[0x0][0x388] ;  /* 0x0000e200ff027b82 */ /* 0x000e220000000a00 */
[----:B------:R-:W1:Y:S01]  /*0090*/  LDCU.64 UR4, c[0x0][0x358] ;  /* 0x00006b00ff0477ac */ /* 0x000e620008000a00 */
[----:B------:R-:W-:Y:S02]  /*00a0*/  IMAD.MOV.U32 R4, RZ, RZ, 0x652b82fe ;  /* 0x652b82feff047424 */ /* 0x000fe400078e00ff */
[----:B------:R-:W-:Y:S01]  /*00b0*/  IMAD.MOV.U32 R5, RZ, RZ, 0x3ff71547 ;  /* 0x3ff71547ff057424 */ /* 0x000fe200078e00ff */
[----:B------:R-:W-:Y:S01]  /*00c0*/  UMOV UR6, 0xfefa39ef ;  /* 0xfefa39ef00067882 */ /* 0x000fe20000000000 */
[----:B------:R-:W-:Y:S02]  /*00d0*/  UMOV UR7, 0x3fe62e42 ;  /* 0x3fe62e4200077882 */ /* 0x000fe40000000000 */
[----:B------:R-:W2:Y:S01]  /*00e0*/  LDC.64 R10, c[0x0][0x390] ;  /* 0x0000e400ff0a7b82 */ /* 0x000ea20000000a00 */
[----:B0-----:R-:W-:-:S06]  /*00f0*/  IMAD.WIDE R2, R0, 0x8, R2 ;  /* 0x0000000800027825 */ /* 0x001fcc00078e0202 */
[----:B-1----:R-:W3:Y:S01]  /*0100*/  LDG.E.64 R2, desc[UR4][R2.64] ;  /* 0x0000000402027981 */ /* 0x002ee2000c1e1b00 */
[----:B------:R-:W-:Y:S01]  /*0110*/  BSSY.RECONVERGENT B0, `(.L_x_0) ;  /* 0x0000037000007945 */ /* 0x000fe20003800200 */
[----:B--2---:R-:W-:Y:S01]  /*0120*/  IMAD.WIDE R10, R0, 0x8, R10 ;  /* 0x00000008000a7825 */ /* 0x004fe200078e020a */
[----:B---3--:R-:W-:Y:S01]  /*0130*/  DFMA R4, R2, R4, 6.75539944105574400000e+15 ;  /* 0x433800000204742b */ /* 0x008fe20000000004 */
[----:B------:R-:W-:-:S07]  /*0140*/  FSETP.GEU.AND P0, PT, |R3|, 4.1917929649353027344, PT ;  /* 0x4086232b0300780b */ /* 0x000fce0003f0e200 */
[----:B------:R-:W-:-:S08]  /*0150*/  DADD R6, R4, -6.75539944105574400000e+15 ;  /* 0xc338000004067429 */ /* 0x000fd00000000000 */
[----:B------:R-:W-:Y:S01]  /*0160*/  DFMA R8, R6, -UR6, R2 ;  /* 0x8000000606087c2b */ /* 0x000fe20008000002 */
[----:B------:R-:W-:Y:S01]  /*0170*/  UMOV UR6, 0x3b39803f ;  /* 0x3b39803f00067882 */ /* 0x000fe20000000000 */
[----:B------:R-:W-:-:S06]  /*0180*/  UMOV UR7, 0x3c7abc9e ;  /* 0x3c7abc9e00077882 */ /* 0x000fcc0000000000 */
[----:B------:R-:W-:Y:S01]  /*0190*/  DFMA R6, R6, -UR6, R8 ;  /* 0x8000000606067c2b */ /* 0x000fe20008000008 */
[----:B------:R-:W-:Y:S01]  /*01a0*/  UMOV UR6, 0x69ce2bdf ;  /* 0x69ce2bdf00067882 */ /* 0x000fe20000000000 */
[----:B------:R-:W-:Y:S01]  /*01b0*/  IMAD.MOV.U32 R8, RZ, RZ, -0x35dec16 ;  /* 0xfca213eaff087424 */ /* 0x000fe200078e00ff */
[----:B------:R-:W-:Y:S01]  /*01c0*/  MOV R9, 0x3e928af3 ;  /* 0x3e928af300097802 */ /* 0x000fe20000000f00 */
[----:B------:R-:W-:-:S05]  /*01d0*/  UMOV UR7, 0x3e5ade15 ;  /* 0x3e5ade1500077882 */ /* 0x000fca0000000000 */
[----:B------:R-:W-:Y:S01]  /*01e0*/  DFMA R8, R6, UR6, R8 ;  /* 0x0000000606087c2b */ /* 0x000fe20008000008 */
[----:B------:R-:W-:Y:S01]  /*01f0*/  UMOV UR6, 0x62401315 ;  /* 0x6240131500067882 */ /* 0x000fe20000000000 */
[----:B------:R-:W-:-:S06]  /*0200*/  UMOV UR7, 0x3ec71dee ;  /* 0x3ec71dee00077882 */ /* 0x000fcc0000000000 */
[----:B------:R-:W-:Y:S01]  /*0210*/  DFMA R8, R6, R8, UR6 ;  /* 0x0000000606087e2b */ /* 0x000fe20008000008 */
        /* <DEDUP_REMOVED lines=20> */
[----:B------:R-:W-:-:S08]  /*0360*/  DFMA R8, R6, R8, UR6 ;  /* 0x0000000606087e2b */ /* 0x000fd00008000008 */
[----:B------:R-:W-:-:S08]  /*0370*/  DFMA R8, R6, R8, 1 ;  /* 0x3ff000000608742b */ /* 0x000fd00000000008 */
[----:B------:R-:W-:-:S10]  /*0380*/  DFMA R8, R6, R8, 1 ;  /* 0x3ff000000608742b */ /* 0x000fd40000000008 */
[----:B------:R-:W-:Y:S02]  /*0390*/  IMAD R7, R4, 0x100000, R9 ;  /* 0x0010000004077824 */ /* 0x000fe400078e0209 */
[----:B------:R-:W-:Y:S01]  /*03a0*/  IMAD.MOV.U32 R6, RZ, RZ, R8 ;  /* 0x000000ffff067224 */ /* 0x000fe200078e0008 */
[----:B------:R-:W-:Y:S06]  /*03b0*/  @!P0 BRA `(.L_x_1) ;  /* 0x0000000000308947 */ /* 0x000fec0003800000 */
[----:B------:R-:W-:Y:S01]  /*03c0*/  FSETP.GEU.AND P1, PT, |R3|, 4.2275390625, PT ;  /* 0x408748000300780b */ /* 0x000fe20003f2e200 */
[C---:B------:R-:W-:Y:S02]  /*03d0*/  DADD R6, R2.reuse, +INF ;  /* 0x7ff0000002067429 */ /* 0x040fe40000000000 */
[----:B------:R-:W-:-:S08]  /*03e0*/  DSETP.GEU.AND P0, PT, R2, RZ, PT ;  /* 0x000000ff0200722a */ /* 0x000fd00003f0e000 */
[----:B------:R-:W-:Y:S02]  /*03f0*/  FSEL R6, R6, RZ, P0 ;  /* 0x000000ff06067208 */ /* 0x000fe40000000000 */
[----:B------:R-:W-:Y:S02]  /*0400*/  @!P1 LEA.HI R0, R4, R4, RZ, 0x1 ;  /* 0x0000000404009211 */ /* 0x000fe400078f08ff */
[----:B------:R-:W-:Y:S02]  /*0410*/  FSEL R7, R7, RZ, P0 ;  /* 0x000000ff07077208 */ /* 0x000fe40000000000 */
[----:B------:R-:W-:-:S04]  /*0420*/  @!P1 SHF.R.S32.HI R3, RZ, 0x1, R0 ;  /* 0x00000001ff039819 */ /* 0x000fc80000011400 */
[----:B------:R-:W-:Y:S01]  /*0430*/  @!P1 IADD3 R2, PT, PT, R4, -R3, RZ ;  /* 0x8000000304029210 */ /* 0x000fe20007ffe0ff */
[----:B------:R-:W-:-:S03]  /*0440*/  @!P1 IMAD R9, R3, 0x100000, R9 ;  /* 0x0010000003099824 */ /* 0x000fc600078e0209 */
[----:B------:R-:W-:Y:S02]  /*0450*/  @!P1 LEA R3, R2, 0x3ff00000, 0x14 ;  /* 0x3ff0000002039811 */ /* 0x000fe400078ea0ff */
[----:B------:R-:W-:-:S06]  /*0460*/  @!P1 MOV R2, RZ ;  /* 0x000000ff00029202 */ /* 0x000fcc0000000f00 */
[----:B------:R-:W-:-:S11]  /*0470*/  @!P1 DMUL R6, R8, R2 ;  /* 0x0000000208069228 */ /* 0x000fd60000000000 */
.L_x_1:
[----:B------:R-:W-:Y:S05]  /*0480*/  BSYNC.RECONVERGENT B0 ;  /* 0x0000000000007941 */ /* 0x000fea0003800200 */
.L_x_0:
[----:B------:R-:W-:Y:S01]  /*0490*/  STG.E.64 desc[UR4][R10.64], R6 ;  /* 0x000000060a007986 */ /* 0x000fe2000c101b04 */
[----:B------:R-:W-:Y:S05]  /*04a0*/  EXIT ;  /* 0x000000000000794d */ /* 0x000fea0003800000 */
.L_x_2:
[----:B------:R-:W-:-:S00]  /*04b0*/  BRA `(.L_x_2) ;  /* 0xfffffffc00fc7947 */ /* 0x000fc0000383ffff */
[----:B------:R-:W-:-:S00]  /*04c0*/  NOP ;  /* 0x0000000000007918 */ /* 0x000fc00000000000 */
        /* <DEDUP_REMOVED lines=11> */
.L_x_3:


//--------------------- .nv.shared.reserved.0     --------------------------
	.section	.nv.shared.reserved.0,"aw",@nobits
	.weak		__nv_reservedSMEM_offset_0_alias
	.size		__nv_reservedSMEM_offset_0_alias, 0, 64
	.other		__nv_reservedSMEM_offset_0_alias,@"STO_CUDA_RESERVED_SHARED STV_DEFAULT"
__nv_reservedSMEM_offset_0_alias:
	.zero		0
	.zero		64


//--------------------- .nv.constant0.expkernel   --------------------------
	.section	.nv.constant0.expkernel,"a",@progbits
	.sectionflags	@""
	.align	4
.nv.constant0.expkernel:
	.zero		920


//--------------------- SYMBOLS --------------------------

	.type		.nv.reservedSmem.offset0,@object
	.size		.nv.reservedSmem.offset0,0x4
